//
// Generated by NVIDIA NVVM Compiler
//
// Compiler Build ID: CL-36424714
// Cuda compilation tools, release 13.0, V13.0.88
// Based on NVVM 20.0.0
//

.version 9.0
.target sm_100
.address_size 64

	// .globl	compute

.visible .entry compute(
	.param .u64 .ptr .align 1 compute_param_0,
	.param .u64 .ptr .align 1 compute_param_1,
	.param .u64 .ptr .align 1 compute_param_2,
	.param .u64 .ptr .align 1 compute_param_3,
	.param .u64 .ptr .align 1 compute_param_4,
	.param .u32 compute_param_5,
	.param .align 16 .b8 compute_param_6[16],
	.param .align 16 .b8 compute_param_7[32],
	.param .align 16 .b8 compute_param_8[16],
	.param .u32 compute_param_9,
	.param .f64 compute_param_10
)
{
	.reg .pred 	%p<19>;
	.reg .b32 	%r<28>;
	.reg .b64 	%rd<23>;
	.reg .b64 	%fd<68>;

	ld.param.u64 	%rd4, [compute_param_3];
	ld.param.u32 	%r10, [compute_param_5];
	ld.param.v4.u32 	{%r11, %r12, %r13, %r14}, [compute_param_6];
	ld.param.v2.f64 	{%fd30, %fd31}, [compute_param_7+16];
	ld.param.v2.f64 	{%fd28, %fd29}, [compute_param_7];
	ld.param.v2.f64 	{%fd2, %fd3}, [compute_param_8];
	ld.param.u32 	%r15, [compute_param_9];
	ld.param.f64 	%fd32, [compute_param_10];
	mov.u32 	%r16, %ctaid.x;
	mov.u32 	%r17, %ntid.x;
	mov.u32 	%r18, %tid.x;
	mad.lo.s32 	%r2, %r16, %r17, %r18;
	setp.ge.u32 	%p1, %r2, %r13;
	@%p1 bra 	$L__BB0_12;
	mov.u32 	%r19, %ctaid.y;
	mov.u32 	%r20, %ntid.y;
	mov.u32 	%r21, %tid.y;
	mad.lo.s32 	%r3, %r19, %r20, %r21;
	setp.ge.u32 	%p2, %r3, %r14;
	mov.f64 	%fd66, 0d3FF0000000000000;
	mov.f64 	%fd67, 0d0000000000000000;
	@%p2 bra 	$L__BB0_12;
	cvt.rn.f64.u32 	%fd35, %r2;
	fma.rn.f64 	%fd64, %fd30, %fd35, %fd28;
	cvt.rn.f64.u32 	%fd36, %r3;
	fma.rn.f64 	%fd65, %fd31, %fd36, %fd29;
	setp.eq.s32 	%p3, %r10, 3;
	selp.f64 	%fd6, %fd2, %fd64, %p3;
	selp.f64 	%fd7, %fd3, %fd65, %p3;
	setp.lt.s32 	%p4, %r15, 1;
	mov.b32 	%r27, 0;
	@%p4 bra 	$L__BB0_10;
	setp.eq.s32 	%p5, %r10, 2;
	@%p5 bra 	$L__BB0_7;
	mov.b32 	%r26, 0;
$L__BB0_5:
	mul.f64 	%fd20, %fd64, %fd64;
	mul.f64 	%fd21, %fd65, %fd65;
	add.f64 	%fd39, %fd20, %fd21;
	setp.ge.f64 	%p6, %fd39, %fd32;
	mov.u32 	%r27, %r26;
	@%p6 bra 	$L__BB0_10;
	sub.f64 	%fd42, %fd20, %fd21;
	add.f64 	%fd22, %fd6, %fd42;
	add.f64 	%fd43, %fd64, %fd64;
	fma.rn.f64 	%fd65, %fd43, %fd65, %fd7;
	setp.neu.f64 	%p7, %fd22, 0d0000000000000000;
	setp.neu.f64 	%p8, %fd65, 0d0000000000000000;
	or.pred  	%p9, %p7, %p8;
	add.s32 	%r26, %r26, 1;
	setp.ne.s32 	%p10, %r26, %r15;
	and.pred  	%p11, %p9, %p10;
	mov.f64 	%fd64, %fd22;
	mov.u32 	%r27, %r15;
	@%p11 bra 	$L__BB0_5;
	bra.uni 	$L__BB0_10;
$L__BB0_7:
	mov.f64 	%fd66, 0d3FF0000000000000;
	mov.f64 	%fd67, 0d0000000000000000;
	mov.b32 	%r25, 0;
$L__BB0_8:
	mul.f64 	%fd12, %fd64, %fd64;
	mul.f64 	%fd13, %fd65, %fd65;
	add.f64 	%fd47, %fd12, %fd13;
	setp.ge.f64 	%p12, %fd47, %fd32;
	mov.u32 	%r27, %r25;
	@%p12 bra 	$L__BB0_10;
	mul.f64 	%fd48, %fd64, %fd66;
	mul.f64 	%fd49, %fd65, %fd67;
	sub.f64 	%fd50, %fd48, %fd49;
	fma.rn.f64 	%fd14, %fd50, 0d4000000000000000, 0d3FF0000000000000;
	mul.f64 	%fd51, %fd64, %fd67;
	fma.rn.f64 	%fd52, %fd65, %fd66, %fd51;
	add.f64 	%fd67, %fd52, %fd52;
	sub.f64 	%fd53, %fd12, %fd13;
	add.f64 	%fd16, %fd6, %fd53;
	add.f64 	%fd54, %fd64, %fd64;
	fma.rn.f64 	%fd65, %fd54, %fd65, %fd7;
	setp.eq.f64 	%p13, %fd16, 0d0000000000000000;
	setp.eq.f64 	%p14, %fd65, 0d0000000000000000;
	and.pred  	%p15, %p13, %p14;
	add.s32 	%r25, %r25, 1;
	setp.eq.s32 	%p16, %r25, %r15;
	or.pred  	%p17, %p15, %p16;
	mov.f64 	%fd66, %fd14;
	mov.f64 	%fd64, %fd16;
	mov.u32 	%r27, %r15;
	@%p17 bra 	$L__BB0_10;
	bra.uni 	$L__BB0_8;
$L__BB0_10:
	ld.param.u64 	%rd21, [compute_param_2];
	ld.param.u64 	%rd20, [compute_param_1];
	ld.param.u64 	%rd19, [compute_param_0];
	mad.lo.s32 	%r9, %r13, %r3, %r2;
	cvta.to.global.u64 	%rd6, %rd19;
	mul.wide.s32 	%rd7, %r9, 4;
	add.s64 	%rd8, %rd6, %rd7;
	st.global.u32 	[%rd8], %r27;
	cvta.to.global.u64 	%rd9, %rd20;
	mul.wide.s32 	%rd10, %r9, 8;
	add.s64 	%rd11, %rd9, %rd10;
	st.global.f64 	[%rd11], %fd64;
	cvta.to.global.u64 	%rd12, %rd21;
	add.s64 	%rd13, %rd12, %rd10;
	st.global.f64 	[%rd13], %fd65;
	setp.ne.s32 	%p18, %r10, 2;
	@%p18 bra 	$L__BB0_12;
	ld.param.u64 	%rd22, [compute_param_4];
	cvta.to.global.u64 	%rd14, %rd4;
	add.s64 	%rd16, %rd14, %rd10;
	st.global.f64 	[%rd16], %fd66;
	cvta.to.global.u64 	%rd17, %rd22;
	add.s64 	%rd18, %rd17, %rd10;
	st.global.f64 	[%rd18], %fd67;
$L__BB0_12:
	ret;

}


// ===== COMPILED SASS (sm_100) =====

	.target	sm_100

	.elftype	@"ET_EXEC"


//--------------------- .note.nv.tkinfo           --------------------------
	.section	.note.nv.tkinfo,"",@"SHT_NOTE"
	.sectionflags	@"SHF_NOTE_NV_TKINFO"
	.tkinfo
        /*0018*/ 	.word	0x00000002
        /*0030*/ 	.string	""
        /*0030*/ 	.string	"ptxas"
        /*0030*/ 	.string	"Cuda compilation tools, release 13.0, V13.0.88"
        /*0030*/ 	.string	"Build cuda_13.0.r13.0/compiler.36424714_0"
        /*0030*/ 	.string	"-arch sm_100 -m 64 "



//--------------------- .note.nv.cuinfo           --------------------------
	.section	.note.nv.cuinfo,"",@"SHT_NOTE"
	.sectionflags	@"SHF_NOTE_NV_CUINFO"
        /*0018*/ 	.short	0x0002
        /*001a*/ 	.short	0x0064
        /*001c*/ 	.short	0x0082
	.zero		2


//--------------------- .nv.info                  --------------------------
	.section	.nv.info,"",@"SHT_CUDA_INFO"
	.align	4


	//----- nvinfo : EIATTR_REGCOUNT
	.align		4
        /*0000*/ 	.byte	0x04, 0x2f
        /*0002*/ 	.short	(.L_1 - .L_0)
	.align		4
.L_0:
        /*0004*/ 	.word	index@(compute)
        /*0008*/ 	.word	0x0000001a


	//----- nvinfo : EIATTR_FRAME_SIZE
	.align		4
.L_1:
        /*000c*/ 	.byte	0x04, 0x11
        /*000e*/ 	.short	(.L_3 - .L_2)
	.align		4
.L_2:
        /*0010*/ 	.word	index@(compute)
        /*0014*/ 	.word	0x00000000


	//----- nvinfo : EIATTR_MIN_STACK_SIZE
	.align		4
.L_3:
        /*0018*/ 	.byte	0x04, 0x12
        /*001a*/ 	.short	(.L_5 - .L_4)
	.align		4
.L_4:
        /*001c*/ 	.word	index@(compute)
        /*0020*/ 	.word	0x00000000
.L_5:


//--------------------- .nv.compat                --------------------------
	.section	.nv.compat,"",@"SHT_CUDA_COMPAT_INFO"
	.align	4
        /*0000*/ 	.byte	0x02, 0x09, 0x00, 0x00, 0x02, 0x02, 0x01, 0x00, 0x02, 0x05, 0x05, 0x00, 0x03, 0x07, 0x01, 0x01
        /*0010*/ 	.byte	0x02, 0x03, 0x00, 0x00, 0x02, 0x06, 0x01, 0x00, 0x04, 0x0b, 0x08, 0x00, 0x01, 0x00, 0x00, 0x00
        /*0020*/ 	.byte	0x00, 0x00, 0x00, 0x00


//--------------------- .nv.info.compute          --------------------------
	.section	.nv.info.compute,"",@"SHT_CUDA_INFO"
	.sectionflags	@""
	.align	4


	//----- nvinfo : EIATTR_CUDA_API_VERSION
	.align		4
        /*0000*/ 	.byte	0x04, 0x37
        /*0002*/ 	.short	(.L_7 - .L_6)
.L_6:
        /*0004*/ 	.word	0x00000082


	//----- nvinfo : EIATTR_KPARAM_INFO
	.align		4
.L_7:
        /*0008*/ 	.byte	0x04, 0x17
        /*000a*/ 	.short	(.L_9 - .L_8)
.L_8:
        /*000c*/ 	.word	0x00000000
        /*0010*/ 	.short	0x000a
        /*0012*/ 	.short	0x0078
        /*0014*/ 	.byte	0x00, 0xf0, 0x21, 0x00


	//----- nvinfo : EIATTR_KPARAM_INFO
	.align		4
.L_9:
        /*0018*/ 	.byte	0x04, 0x17
        /*001a*/ 	.short	(.L_11 - .L_10)
.L_10:
        /*001c*/ 	.word	0x00000000
        /*0020*/ 	.short	0x0009
        /*0022*/ 	.short	0x0070
        /*0024*/ 	.byte	0x00, 0xf0, 0x11, 0x00


	//----- nvinfo : EIATTR_KPARAM_INFO
	.align		4
.L_11:
        /*0028*/ 	.byte	0x04, 0x17
        /*002a*/ 	.short	(.L_13 - .L_12)
.L_12:
        /*002c*/ 	.word	0x00000000
        /*0030*/ 	.short	0x0008
        /*0032*/ 	.short	0x0060
        /*0034*/ 	.byte	0x00, 0xf0, 0x41, 0x00


	//----- nvinfo : EIATTR_KPARAM_INFO
	.align		4
.L_13:
        /*0038*/ 	.byte	0x04, 0x17
        /*003a*/ 	.short	(.L_15 - .L_14)
.L_14:
        /*003c*/ 	.word	0x00000000
        /*0040*/ 	.short	0x0007
        /*0042*/ 	.short	0x0040
        /*0044*/ 	.byte	0x00, 0xf0, 0x81, 0x00


	//----- nvinfo : EIATTR_KPARAM_INFO
	.align		4
.L_15:
        /*0048*/ 	.byte	0x04, 0x17
        /*004a*/ 	.short	(.L_17 - .L_16)
.L_16:
        /*004c*/ 	.word	0x00000000
        /*0050*/ 	.short	0x0006
        /*0052*/ 	.short	0x0030
        /*0054*/ 	.byte	0x00, 0xf0, 0x41, 0x00


	//----- nvinfo : EIATTR_KPARAM_INFO
	.align		4
.L_17:
        /*0058*/ 	.byte	0x04, 0x17
        /*005a*/ 	.short	(.L_19 - .L_18)
.L_18:
        /*005c*/ 	.word	0x00000000
        /*0060*/ 	.short	0x0005
        /*0062*/ 	.short	0x0028
        /*0064*/ 	.byte	0x00, 0xf0, 0x11, 0x00


	//----- nvinfo : EIATTR_KPARAM_INFO
	.align		4
.L_19:
        /*0068*/ 	.byte	0x04, 0x17
        /*006a*/ 	.short	(.L_21 - .L_20)
.L_20:
        /*006c*/ 	.word	0x00000000
        /*0070*/ 	.short	0x0004
        /*0072*/ 	.short	0x0020
        /*0074*/ 	.byte	0x00, 0xf5, 0x21, 0x00


	//----- nvinfo : EIATTR_KPARAM_INFO
	.align		4
.L_21:
        /*0078*/ 	.byte	0x04, 0x17
        /*007a*/ 	.short	(.L_23 - .L_22)
.L_22:
        /*007c*/ 	.word	0x00000000
        /*0080*/ 	.short	0x0003
        /*0082*/ 	.short	0x0018
        /*0084*/ 	.byte	0x00, 0xf5, 0x21, 0x00


	//----- nvinfo : EIATTR_KPARAM_INFO
	.align		4
.L_23:
        /*0088*/ 	.byte	0x04, 0x17
        /*008a*/ 	.short	(.L_25 - .L_24)
.L_24:
        /*008c*/ 	.word	0x00000000
        /*0090*/ 	.short	0x0002
        /*0092*/ 	.short	0x0010
        /*0094*/ 	.byte	0x00, 0xf5, 0x21, 0x00


	//----- nvinfo : EIATTR_KPARAM_INFO
	.align		4
.L_25:
        /*0098*/ 	.byte	0x04, 0x17
        /*009a*/ 	.short	(.L_27 - .L_26)
.L_26:
        /*009c*/ 	.word	0x00000000
        /*00a0*/ 	.short	0x0001
        /*00a2*/ 	.short	0x0008
        /*00a4*/ 	.byte	0x00, 0xf5, 0x21, 0x00


	//----- nvinfo : EIATTR_KPARAM_INFO
	.align		4
.L_27:
        /*00a8*/ 	.byte	0x04, 0x17
        /*00aa*/ 	.short	(.L_29 - .L_28)
.L_28:
        /*00ac*/ 	.word	0x00000000
        /*00b0*/ 	.short	0x0000
        /*00b2*/ 	.short	0x0000
        /*00b4*/ 	.byte	0x00, 0xf5, 0x21, 0x00


	//----- nvinfo : EIATTR_SPARSE_MMA_MASK
	.align		4
.L_29:
        /*00b8*/ 	.byte	0x03, 0x50
        /*00ba*/ 	.short	0x0000


	//----- nvinfo : EIATTR_MAXREG_COUNT
	.align		4
        /*00bc*/ 	.byte	0x03, 0x1b
        /*00be*/ 	.short	0x00ff


	//----- nvinfo : EIATTR_MERCURY_ISA_VERSION
	.align		4
        /*00c0*/ 	.byte	0x03, 0x5f
        /*00c2*/ 	.short	0x0101


	//----- nvinfo : EIATTR_VRC_CTA_INIT_COUNT
	.align		4
        /*00c4*/ 	.byte	0x02, 0x4a
	.zero		1
	.zero		1


	//----- nvinfo : EIATTR_EXIT_INSTR_OFFSETS
	.align		4
        /*00c8*/ 	.byte	0x04, 0x1c
        /*00ca*/ 	.short	(.L_31 - .L_30)


	//   ....[0]....
.L_30:
        /*00cc*/ 	.word	0x00000070


	//   ....[1]....
        /*00d0*/ 	.word	0x000000e0


	//   ....[2]....
        /*00d4*/ 	.word	0x00000730


	//   ....[3]....
        /*00d8*/ 	.word	0x000007a0


	//----- nvinfo : EIATTR_CRS_STACK_SIZE
	.align		4
.L_31:
        /*00dc*/ 	.byte	0x04, 0x1e
        /*00de*/ 	.short	(.L_33 - .L_32)
.L_32:
        /*00e0*/ 	.word	0x00000000


	//----- nvinfo : EIATTR_CBANK_PARAM_SIZE
	.align		4
.L_33:
        /*00e4*/ 	.byte	0x03, 0x19
        /*00e6*/ 	.short	0x0080


	//----- nvinfo : EIATTR_PARAM_CBANK
	.align		4
        /*00e8*/ 	.byte	0x04, 0x0a
        /*00ea*/ 	.short	(.L_35 - .L_34)
	.align		4
.L_34:
        /*00ec*/ 	.word	index@(.nv.constant0.compute)
        /*00f0*/ 	.short	0x0380
        /*00f2*/ 	.short	0x0080


	//----- nvinfo : EIATTR_SW_WAR
	.align		4
.L_35:
        /*00f4*/ 	.byte	0x04, 0x36
        /*00f6*/ 	.short	(.L_37 - .L_36)
.L_36:
        /*00f8*/ 	.word	0x00000008
.L_37:


//--------------------- .nv.callgraph             --------------------------
	.section	.nv.callgraph,"",@"SHT_CUDA_CALLGRAPH"
	.align	4
	.sectionentsize	8
	.align		4
        /*0000*/ 	.word	0x00000000
	.align		4
        /*0004*/ 	.word	0xffffffff
	.align		4
        /*0008*/ 	.word	0x00000000
	.align		4
        /*000c*/ 	.word	0xfffffffe
	.align		4
        /*0010*/ 	.word	0x00000000
	.align		4
        /*0014*/ 	.word	0xfffffffd
	.align		4
        /*0018*/ 	.word	0x00000000
	.align		4
        /*001c*/ 	.word	0xfffffffc


//--------------------- .text.compute             --------------------------
	.section	.text.compute,"ax",@progbits
	.align	128
        .global         compute
        .type           compute,@function
        .size           compute,(.L_x_8 - compute)
        .other          compute,@"STO_CUDA_ENTRY STV_DEFAULT"
compute:
.text.compute:
[----:B------:R-:W-:Y:S01]  /*0000*/  LDC R1, c[0x0][0x37c] ;  /* 0x0000df00ff017b82 */ /* 0x000fe20000000800 */
[----:B------:R-:W0:Y:S07]  /*0010*/  S2R R3, SR_TID.X ;  /* 0x0000000000037919 */ /* 0x000e2e0000002100 */
[----:B------:R-:W0:Y:S01]  /*0020*/  S2UR UR4, SR_CTAID.X ;  /* 0x00000000000479c3 */ /* 0x000e220000002500 */
[----:B------:R-:W1:Y:S07]  /*0030*/  LDCU UR5, c[0x0][0x3b8] ;  /* 0x00007700ff0577ac */ /* 0x000e6e0008000800 */
[----:B------:R-:W0:Y:S02]  /*0040*/  LDC R0, c[0x0][0x360] ;  /* 0x0000d800ff007b82 */ /* 0x000e240000000800 */
[----:B0-----:R-:W-:-:S05]  /*0050*/  IMAD R0, R0, UR4, R3 ;  /* 0x0000000400007c24 */ /* 0x001fca000f8e0203 */
[----:B-1----:R-:W-:-:S13]  /*0060*/  ISETP.GE.U32.AND P0, PT, R0, UR5, PT ;  /* 0x0000000500007c0c */ /* 0x002fda000bf06070 */
[----:B------:R-:W-:Y:S05]  /*0070*/  @P0 EXIT ;  /* 0x000000000000094d */ /* 0x000fea0003800000 */
[----:B------:R-:W0:Y:S01]  /*0080*/  S2R R2, SR_TID.Y ;  /* 0x0000000000027919 */ /* 0x000e220000002200 */
[----:B------:R-:W0:Y:S01]  /*0090*/  S2UR UR4, SR_CTAID.Y ;  /* 0x00000000000479c3 */ /* 0x000e220000002600 */
[----:B------:R-:W1:Y:S07]  /*00a0*/  LDCU UR5, c[0x0][0x3bc] ;  /* 0x00007780ff0577ac */ /* 0x000e6e0008000800 */
[----:B------:R-:W0:Y:S02]  /*00b0*/  LDC R15, c[0x0][0x364] ;  /* 0x0000d900ff0f7b82 */ /* 0x000e240000000800 */
[----:B0-----:R-:W-:-:S05]  /*00c0*/  IMAD R15, R15, UR4, R2 ;  /* 0x000000040f0f7c24 */ /* 0x001fca000f8e0202 */
[----:B-1----:R-:W-:-:S13]  /*00d0*/  ISETP.GE.U32.AND P0, PT, R15, UR5, PT ;  /* 0x000000050f007c0c */ /* 0x002fda000bf06070 */
[----:B------:R-:W-:Y:S05]  /*00e0*/  @P0 EXIT ;  /* 0x000000000000094d */ /* 0x000fea0003800000 */
[----:B------:R-:W0:Y:S01]  /*00f0*/  LDC.64 R2, c[0x0][0x3c0] ;  /* 0x0000f000ff027b82 */ /* 0x000e220000000a00 */
[----:B------:R-:W1:Y:S01]  /*0100*/  LDCU UR12, c[0x0][0x3f0] ;  /* 0x00007e00ff0c77ac */ /* 0x000e620008000800 */
[----:B------:R-:W0:Y:S01]  /*0110*/  I2F.F64.U32 R10, R0 ;  /* 0x00000000000a7312 */ /* 0x000e220000201800 */
[----:B------:R-:W-:Y:S01]  /*0120*/  BSSY.RECONVERGENT B0, `(.L_x_0) ;  /* 0x0000053000007945 */ /* 0x000fe20003800200 */
[----:B------:R-:W-:Y:S01]  /*0130*/  IMAD.MOV.U32 R14, RZ, RZ, RZ ;  /* 0x000000ffff0e7224 */ /* 0x000fe200078e00ff */
[----:B------:R-:W0:Y:S01]  /*0140*/  LDCU.128 UR4, c[0x0][0x3d0] ;  /* 0x00007a00ff0477ac */ /* 0x000e220008000c00 */
[----:B------:R-:W-:Y:S02]  /*0150*/  CS2R R16, SRZ ;  /* 0x0000000000107805 */ /* 0x000fe4000001ff00 */
[----:B------:R-:W2:Y:S01]  /*0160*/  LDC.64 R4, c[0x0][0x3c8] ;  /* 0x0000f200ff047b82 */ /* 0x000ea20000000a00 */
[----:B------:R-:W3:Y:S01]  /*0170*/  LDCU.128 UR8, c[0x0][0x3e0] ;  /* 0x00007c00ff0877ac */ /* 0x000ee20008000c00 */
[----:B------:R-:W2:Y:S06]  /*0180*/  I2F.F64.U32 R8, R15 ;  /* 0x0000000f00087312 */ /* 0x000eac0000201800 */
[----:B------:R-:W4:Y:S01]  /*0190*/  LDC R12, c[0x0][0x3a8] ;  /* 0x0000ea00ff0c7b82 */ /* 0x000f220000000800 */
[----:B-1----:R-:W-:Y:S01]  /*01a0*/  UISETP.GE.AND UP0, UPT, UR12, 0x1, UPT ;  /* 0x000000010c00788c */ /* 0x002fe2000bf06270 */
[----:B0-----:R-:W-:Y:S01]  /*01b0*/  DFMA R10, R10, UR4, R2 ;  /* 0x000000040a0a7c2b */ /* 0x001fe20008000002 */
[----:B------:R-:W0:Y:S01]  /*01c0*/  LDCU.64 UR4, c[0x0][0x358] ;  /* 0x00006b00ff0477ac */ /* 0x000e220008000a00 */
[----:B------:R-:W-:Y:S01]  /*01d0*/  IMAD.MOV.U32 R2, RZ, RZ, 0x0 ;  /* 0x00000000ff027424 */ /* 0x000fe200078e00ff */
[----:B------:R-:W-:Y:S01]  /*01e0*/  MOV R3, 0x3ff00000 ;  /* 0x3ff0000000037802 */ /* 0x000fe20000000f00 */
[----:B--2---:R-:W-:Y:S01]  /*01f0*/  DFMA R8, R8, UR6, R4 ;  /* 0x0000000608087c2b */ /* 0x004fe20008000004 */
[----:B----4-:R-:W-:-:S05]  /*0200*/  ISETP.NE.AND P0, PT, R12, 0x3, PT ;  /* 0x000000030c00780c */ /* 0x010fca0003f05270 */
[----:B---3--:R-:W-:Y:S02]  /*0210*/  FSEL R6, R10, UR8, P0 ;  /* 0x000000080a067c08 */ /* 0x008fe40008000000 */
[----:B------:R-:W-:Y:S02]  /*0220*/  FSEL R7, R11, UR9, P0 ;  /* 0x000000090b077c08 */ /* 0x000fe40008000000 */
[----:B------:R-:W-:Y:S02]  /*0230*/  FSEL R4, R8, UR10, P0 ;  /* 0x0000000a08047c08 */ /* 0x000fe40008000000 */
[----:B------:R-:W-:Y:S01]  /*0240*/  FSEL R5, R9, UR11, P0 ;  /* 0x0000000b09057c08 */ /* 0x000fe20008000000 */
[----:B0-----:R-:W-:Y:S06]  /*0250*/  BRA.U !UP0, `(.L_x_1) ;  /* 0x0000000108fc7547 */ /* 0x001fec000b800000 */
[----:B------:R-:W-:-:S13]  /*0260*/  ISETP.NE.AND P0, PT, R12, 0x2, PT ;  /* 0x000000020c00780c */ /* 0x000fda0003f05270 */
[----:B------:R-:W-:Y:S05]  /*0270*/  @!P0 BRA `(.L_x_2) ;  /* 0x00000000005c8947 */ /* 0x000fea0003800000 */
[----:B------:R-:W-:Y:S01]  /*0280*/  BSSY.RECONVERGENT B1, `(.L_x_3) ;  /* 0x0000015000017945 */ /* 0x000fe20003800200 */
[----:B------:R-:W-:Y:S01]  /*0290*/  IMAD.MOV.U32 R22, RZ, RZ, RZ ;  /* 0x000000ffff167224 */ /* 0x000fe200078e00ff */
[----:B------:R-:W0:Y:S01]  /*02a0*/  LDCU UR8, c[0x0][0x3f0] ;  /* 0x00007e00ff0877ac */ /* 0x000e220008000800 */
[----:B------:R-:W1:Y:S01]  /*02b0*/  LDCU.64 UR6, c[0x0][0x3f8] ;  /* 0x00007f00ff0677ac */ /* 0x000e620008000a00 */
[----:B------:R-:W2:Y:S04]  /*02c0*/  LDCU UR9, c[0x0][0x3f0] ;  /* 0x00007e00ff0977ac */ /* 0x000ea80008000800 */
.L_x_5:
[----:B------:R-:W-:Y:S01]  /*02d0*/  DMUL R18, R10, R10 ;  /* 0x0000000a0a127228 */ /* 0x000fe20000000000 */
[----:B------:R-:W-:Y:S01]  /*02e0*/  IMAD.MOV.U32 R14, RZ, RZ, R22 ;  /* 0x000000ffff0e7224 */ /* 0x000fe200078e0016 */
[----:B------:R-:W-:-:S08]  /*02f0*/  DMUL R20, R8, R8 ;  /* 0x0000000808147228 */ /* 0x000fd00000000000 */
[----:B------:R-:W-:-:S08]  /*0300*/  DADD R12, R18, R20 ;  /* 0x00000000120c7229 */ /* 0x000fd00000000014 */
[----:B-1----:R-:W-:-:S14]  /*0310*/  DSETP.GE.AND P0, PT, R12, UR6, PT ;  /* 0x000000060c007e2a */ /* 0x002fdc000bf06000 */
[----:B------:R-:W-:Y:S05]  /*0320*/  @P0 BRA `(.L_x_4) ;  /* 0x0000000000280947 */ /* 0x000fea0003800000 */
[----:B------:R-:W-:Y:S01]  /*0330*/  DADD R12, R10, R10 ;  /* 0x000000000a0c7229 */ /* 0x000fe2000000000a */
[----:B------:R-:W-:Y:S01]  /*0340*/  IADD3 R22, PT, PT, R22, 0x1, RZ ;  /* 0x0000000116167810 */ /* 0x000fe20007ffe0ff */
[----:B------:R-:W-:Y:S01]  /*0350*/  DADD R10, R18, -R20 ;  /* 0x00000000120a7229 */ /* 0x000fe20000000814 */
[----:B0-----:R-:W-:Y:S02]  /*0360*/  IMAD.U32 R14, RZ, RZ, UR8 ;  /* 0x00000008ff0e7e24 */ /* 0x001fe4000f8e00ff */
[----:B--2---:R-:W-:-:S03]  /*0370*/  ISETP.NE.AND P1, PT, R22, UR9, PT ;  /* 0x0000000916007c0c */ /* 0x004fc6000bf25270 */
[----:B------:R-:W-:Y:S02]  /*0380*/  DFMA R8, R8, R12, R4 ;  /* 0x0000000c0808722b */ /* 0x000fe40000000004 */
[----:B------:R-:W-:-:S06]  /*0390*/  DADD R10, R6, R10 ;  /* 0x00000000060a7229 */ /* 0x000fcc000000000a */
[----:B------:R-:W-:-:S06]  /*03a0*/  DSETP.NEU.AND P0, PT, R8, RZ, PT ;  /* 0x000000ff0800722a */ /* 0x000fcc0003f0d000 */
[----:B------:R-:W-:-:S14]  /*03b0*/  DSETP.NEU.OR P0, PT, R10, RZ, P0 ;  /* 0x000000ff0a00722a */ /* 0x000fdc000070d400 */
[----:B------:R-:W-:Y:S05]  /*03c0*/  @P0 BRA P1, `(.L_x_5) ;  /* 0xfffffffc00c00947 */ /* 0x000fea000083ffff */
.L_x_4:
[----:B0-2---:R-:W-:Y:S05]  /*03d0*/  BSYNC.RECONVERGENT B1 ;  /* 0x0000000000017941 */ /* 0x005fea0003800200 */
.L_x_3:
[----:B------:R-:W-:Y:S05]  /*03e0*/  BRA `(.L_x_1) ;  /* 0x0000000000987947 */ /* 0x000fea0003800000 */
.L_x_2:
[----:B------:R-:W0:Y:S01]  /*03f0*/  LDCU.64 UR6, c[0x0][0x3f8] ;  /* 0x00007f00ff0677ac */ /* 0x000e220008000a00 */
[----:B------:R-:W-:Y:S01]  /*0400*/  DMUL R20, R10, R10 ;  /* 0x0000000a0a147228 */ /* 0x000fe20000000000 */
[----:B------:R-:W-:Y:S01]  /*0410*/  MOV R14, RZ ;  /* 0x000000ff000e7202 */ /* 0x000fe20000000f00 */
[----:B------:R-:W-:Y:S01]  /*0420*/  DMUL R22, R8, R8 ;  /* 0x0000000808167228 */ /* 0x000fe20000000000 */
[----:B------:R-:W1:Y:S01]  /*0430*/  LDCU.64 UR10, c[0x0][0x3f8] ;  /* 0x00007f00ff0a77ac */ /* 0x000e620008000a00 */
[----:B------:R-:W-:Y:S01]  /*0440*/  CS2R R16, SRZ ;  /* 0x0000000000107805 */ /* 0x000fe2000001ff00 */
[----:B------:R-:W2:Y:S05]  /*0450*/  LDCU UR8, c[0x0][0x3f0] ;  /* 0x00007e00ff0877ac */ /* 0x000eaa0008000800 */
[----:B------:R-:W-:-:S08]  /*0460*/  DADD R2, R20, R22 ;  /* 0x0000000014027229 */ /* 0x000fd00000000016 */
[----:B0-----:R-:W-:Y:S01]  /*0470*/  DSETP.GE.AND P0, PT, R2, UR6, PT ;  /* 0x0000000602007e2a */ /* 0x001fe2000bf06000 */
[----:B------:R-:W-:Y:S02]  /*0480*/  HFMA2 R3, -RZ, RZ, 1.984375, 0 ;  /* 0x3ff00000ff037431 */ /* 0x000fe400000001ff */
[----:B------:R-:W-:-:S11]  /*0490*/  IMAD.MOV.U32 R2, RZ, RZ, 0x0 ;  /* 0x00000000ff027424 */ /* 0x000fd600078e00ff */
[----:B-12---:R-:W-:Y:S05]  /*04a0*/  @P0 BRA `(.L_x_1) ;  /* 0x0000000000680947 */ /* 0x006fea0003800000 */
[----:B------:R-:W-:-:S07]  /*04b0*/  IMAD.MOV.U32 R14, RZ, RZ, RZ ;  /* 0x000000ffff0e7224 */ /* 0x000fce00078e00ff */
.L_x_6:
[CC--:B------:R-:W-:Y:S01]  /*04c0*/  DMUL R18, R10.reuse, R16.reuse ;  /* 0x000000100a127228 */ /* 0x0c0fe20000000000 */
[----:B------:R-:W0:Y:S01]  /*04d0*/  LDCU UR6, c[0x0][0x3f0] ;  /* 0x00007e00ff0677ac */ /* 0x000e220008000800 */
[----:B------:R-:W-:Y:S02]  /*04e0*/  DADD R12, R10, R10 ;  /* 0x000000000a0c7229 */ /* 0x000fe4000000000a */
[----:B------:R-:W-:Y:S02]  /*04f0*/  DMUL R16, R8, R16 ;  /* 0x0000001008107228 */ /* 0x000fe40000000000 */
[----:B------:R-:W-:Y:S02]  /*0500*/  DADD R20, -R22, R20 ;  /* 0x0000000016147229 */ /* 0x000fe40000000114 */
[----:B------:R-:W-:Y:S02]  /*0510*/  DFMA R18, R8, R2, R18 ;  /* 0x000000020812722b */ /* 0x000fe40000000012 */
[----:B------:R-:W-:-:S02]  /*0520*/  DFMA R8, R12, R8, R4 ;  /* 0x000000080c08722b */ /* 0x000fc40000000004 */
[----:B------:R-:W-:Y:S01]  /*0530*/  DFMA R16, R10, R2, -R16 ;  /* 0x000000020a10722b */ /* 0x000fe20000000810 */
[----:B------:R-:W-:Y:S01]  /*0540*/  IADD3 R12, PT, PT, R14, 0x1, RZ ;  /* 0x000000010e0c7810 */ /* 0x000fe20007ffe0ff */
[----:B------:R-:W-:Y:S01]  /*0550*/  DADD R10, R6, R20 ;  /* 0x00000000060a7229 */ /* 0x000fe20000000014 */
[----:B------:R-:W-:Y:S01]  /*0560*/  MOV R2, 0x0 ;  /* 0x0000000000027802 */ /* 0x000fe20000000f00 */
[----:B------:R-:W-:Y:S02]  /*0570*/  IMAD.MOV.U32 R3, RZ, RZ, 0x3ff00000 ;  /* 0x3ff00000ff037424 */ /* 0x000fe400078e00ff */
[----:B------:R-:W-:Y:S01]  /*0580*/  DSETP.NEU.AND P0, PT, R8, RZ, PT ;  /* 0x000000ff0800722a */ /* 0x000fe20003f0d000 */
[----:B0-----:R-:W-:-:S03]  /*0590*/  IMAD.U32 R14, RZ, RZ, UR6 ;  /* 0x00000006ff0e7e24 */ /* 0x001fc6000f8e00ff */
[----:B------:R-:W-:Y:S02]  /*05a0*/  DFMA R2, R16, 2, R2 ;  /* 0x400000001002782b */ /* 0x000fe40000000002 */
[----:B------:R-:W-:Y:S02]  /*05b0*/  DSETP.EQ.AND P0, PT, R10, RZ, !P0 ;  /* 0x000000ff0a00722a */ /* 0x000fe40004702000 */
[----:B------:R-:W-:-:S04]  /*05c0*/  DADD R16, R18, R18 ;  /* 0x0000000012107229 */ /* 0x000fc80000000012 */
[----:B------:R-:W-:-:S13]  /*05d0*/  ISETP.EQ.OR P0, PT, R12, UR8, P0 ;  /* 0x000000080c007c0c */ /* 0x000fda0008702670 */
[----:B------:R-:W-:Y:S05]  /*05e0*/  @P0 BRA `(.L_x_1) ;  /* 0x0000000000180947 */ /* 0x000fea0003800000 */
[----:B------:R-:W-:Y:S01]  /*05f0*/  DMUL R20, R10, R10 ;  /* 0x0000000a0a147228 */ /* 0x000fe20000000000 */
[----:B------:R-:W-:Y:S01]  /*0600*/  MOV R14, R12 ;  /* 0x0000000c000e7202 */ /* 0x000fe20000000f00 */
[----:B------:R-:W-:-:S08]  /*0610*/  DMUL R22, R8, R8 ;  /* 0x0000000808167228 */ /* 0x000fd00000000000 */
[----:B------:R-:W-:-:S08]  /*0620*/  DADD R18, R20, R22 ;  /* 0x0000000014127229 */ /* 0x000fd00000000016 */
[----:B------:R-:W-:-:S14]  /*0630*/  DSETP.GE.AND P0, PT, R18, UR10, PT ;  /* 0x0000000a12007e2a */ /* 0x000fdc000bf06000 */
[----:B------:R-:W-:Y:S05]  /*0640*/  @!P0 BRA `(.L_x_6) ;  /* 0xfffffffc009c8947 */ /* 0x000fea000383ffff */
.L_x_1:
[----:B------:R-:W-:Y:S05]  /*0650*/  BSYNC.RECONVERGENT B0 ;  /* 0x0000000000007941 */ /* 0x000fea0003800200 */
.L_x_0:
[----:B------:R-:W0:Y:S01]  /*0660*/  LDC R18, c[0x0][0x3a8] ;  /* 0x0000ea00ff127b82 */ /* 0x000e220000000800 */
[----:B------:R-:W1:Y:S07]  /*0670*/  LDCU UR12, c[0x0][0x3b8] ;  /* 0x00007700ff0c77ac */ /* 0x000e6e0008000800 */
[----:B------:R-:W2:Y:S08]  /*0680*/  LDC.64 R4, c[0x0][0x380] ;  /* 0x0000e000ff047b82 */ /* 0x000eb00000000a00 */
[----:B------:R-:W3:Y:S01]  /*0690*/  LDC.64 R6, c[0x0][0x388] ;  /* 0x0000e200ff067b82 */ /* 0x000ee20000000a00 */
[----:B-1----:R-:W-:-:S07]  /*06a0*/  IMAD R15, R15, UR12, R0 ;  /* 0x0000000c0f0f7c24 */ /* 0x002fce000f8e0200 */
[----:B------:R-:W1:Y:S01]  /*06b0*/  LDC.64 R12, c[0x0][0x390] ;  /* 0x0000e400ff0c7b82 */ /* 0x000e620000000a00 */
[----:B0-----:R-:W-:Y:S01]  /*06c0*/  ISETP.NE.AND P0, PT, R18, 0x2, PT ;  /* 0x000000021200780c */ /* 0x001fe20003f05270 */
[----:B--2---:R-:W-:-:S05]  /*06d0*/  IMAD.WIDE R4, R15, 0x4, R4 ;  /* 0x000000040f047825 */ /* 0x004fca00078e0204 */
[----:B------:R0:W-:Y:S01]  /*06e0*/  STG.E desc[UR4][R4.64], R14 ;  /* 0x0000000e04007986 */ /* 0x0001e2000c101904 */
[----:B---3--:R-:W-:-:S05]  /*06f0*/  IMAD.WIDE R6, R15, 0x8, R6 ;  /* 0x000000080f067825 */ /* 0x008fca00078e0206 */
[----:B------:R0:W-:Y:S01]  /*0700*/  STG.E.64 desc[UR4][R6.64], R10 ;  /* 0x0000000a06007986 */ /* 0x0001e2000c101b04 */
[----:B-1----:R-:W-:-:S05]  /*0710*/  IMAD.WIDE R12, R15, 0x8, R12 ;  /* 0x000000080f0c7825 */ /* 0x002fca00078e020c */
[----:B------:R0:W-:Y:S01]  /*0720*/  STG.E.64 desc[UR4][R12.64], R8 ;  /* 0x000000080c007986 */ /* 0x0001e2000c101b04 */
[----:B------:R-:W-:Y:S05]  /*0730*/  @P0 EXIT ;  /* 0x000000000000094d */ /* 0x000fea0003800000 */
[----:B0-----:R-:W0:Y:S08]  /*0740*/  LDC.64 R4, c[0x0][0x398] ;  /* 0x0000e600ff047b82 */ /* 0x001e300000000a00 */
[----:B------:R-:W1:Y:S01]  /*0750*/  LDC.64 R6, c[0x0][0x3a0] ;  /* 0x0000e800ff067b82 */ /* 0x000e620000000a00 */
[----:B0-----:R-:W-:-:S05]  /*0760*/  IMAD.WIDE R4, R15, 0x8, R4 ;  /* 0x000000080f047825 */ /* 0x001fca00078e0204 */
[----:B------:R-:W-:Y:S01]  /*0770*/  STG.E.64 desc[UR4][R4.64], R2 ;  /* 0x0000000204007986 */ /* 0x000fe2000c101b04 */
[----:B-1----:R-:W-:-:S05]  /*0780*/  IMAD.WIDE R6, R15, 0x8, R6 ;  /* 0x000000080f067825 */ /* 0x002fca00078e0206 */
[----:B------:R-:W-:Y:S01]  /*0790*/  STG.E.64 desc[UR4][R6.64], R16 ;  /* 0x0000001006007986 */ /* 0x000fe2000c101b04 */
[----:B------:R-:W-:Y:S05]  /*07a0*/  EXIT ;  /* 0x000000000000794d */ /* 0x000fea0003800000 */
.L_x_7:
[----:B------:R-:W-:-:S00]  /*07b0*/  BRA `(.L_x_7) ;  /* 0xfffffffc00fc7947 */ /* 0x000fc0000383ffff */
[----:B------:R-:W-:-:S00]  /*07c0*/  NOP ;  /* 0x0000000000007918 */ /* 0x000fc00000000000 */
        /* <DEDUP_REMOVED lines=11> */
.L_x_8:


//--------------------- .nv.shared.reserved.0     --------------------------
	.section	.nv.shared.reserved.0,"aw",@nobits
	.weak		__nv_reservedSMEM_offset_0_alias
	.size		__nv_reservedSMEM_offset_0_alias, 0, 64
	.other		__nv_reservedSMEM_offset_0_alias,@"STO_CUDA_RESERVED_SHARED STV_DEFAULT"
__nv_reservedSMEM_offset_0_alias:
	.zero		0
	.zero		64


//--------------------- .nv.constant0.compute     --------------------------
	.section	.nv.constant0.compute,"a",@progbits
	.sectionflags	@""
	.align	4
.nv.constant0.compute:
	.zero		1024


//--------------------- SYMBOLS --------------------------

	.type		.nv.reservedSmem.offset0,@object
	.size		.nv.reservedSmem.offset0,0x4
